//
// Generated by NVIDIA NVVM Compiler
//
// Compiler Build ID: CL-36424714
// Cuda compilation tools, release 13.0, V13.0.88
// Based on NVVM 20.0.0
//

.version 9.0
.target sm_100
.address_size 64

	// .globl	_Z23multiply_matrices_gpu_kPKdS0_iiiPd

.visible .entry _Z23multiply_matrices_gpu_kPKdS0_iiiPd(
	.param .u64 .ptr .align 1 _Z23multiply_matrices_gpu_kPKdS0_iiiPd_param_0,
	.param .u64 .ptr .align 1 _Z23multiply_matrices_gpu_kPKdS0_iiiPd_param_1,
	.param .u32 _Z23multiply_matrices_gpu_kPKdS0_iiiPd_param_2,
	.param .u32 _Z23multiply_matrices_gpu_kPKdS0_iiiPd_param_3,
	.param .u32 _Z23multiply_matrices_gpu_kPKdS0_iiiPd_param_4,
	.param .u64 .ptr .align 1 _Z23multiply_matrices_gpu_kPKdS0_iiiPd_param_5
)
{
	.reg .pred 	%p<13>;
	.reg .b32 	%r<94>;
	.reg .b64 	%rd<70>;
	.reg .b64 	%fd<68>;

	ld.param.u64 	%rd4, [_Z23multiply_matrices_gpu_kPKdS0_iiiPd_param_0];
	ld.param.u64 	%rd5, [_Z23multiply_matrices_gpu_kPKdS0_iiiPd_param_1];
	ld.param.u32 	%r46, [_Z23multiply_matrices_gpu_kPKdS0_iiiPd_param_2];
	ld.param.u32 	%r44, [_Z23multiply_matrices_gpu_kPKdS0_iiiPd_param_3];
	ld.param.u32 	%r47, [_Z23multiply_matrices_gpu_kPKdS0_iiiPd_param_4];
	cvta.to.global.u64 	%rd1, %rd5;
	cvta.to.global.u64 	%rd2, %rd4;
	mov.u32 	%r48, %ctaid.x;
	mov.u32 	%r49, %ntid.x;
	mov.u32 	%r50, %tid.x;
	mad.lo.s32 	%r1, %r48, %r49, %r50;
	mov.u32 	%r51, %ctaid.y;
	mov.u32 	%r52, %ntid.y;
	mul.lo.s32 	%r2, %r51, %r52;
	mov.u32 	%r3, %tid.y;
	add.s32 	%r53, %r2, %r3;
	setp.ge.u32 	%p1, %r1, %r46;
	setp.ge.u32 	%p2, %r53, %r47;
	or.pred  	%p3, %p1, %p2;
	@%p3 bra 	$L__BB0_14;
	setp.lt.s32 	%p4, %r44, 1;
	mov.f64 	%fd67, 0d0000000000000000;
	@%p4 bra 	$L__BB0_13;
	mul.lo.s32 	%r5, %r44, %r1;
	and.b32  	%r6, %r44, 7;
	setp.lt.u32 	%p5, %r44, 8;
	mov.f64 	%fd67, 0d0000000000000000;
	mov.b32 	%r92, 0;
	@%p5 bra 	$L__BB0_5;
	and.b32  	%r92, %r44, 2147483640;
	neg.s32 	%r90, %r92;
	add.s32 	%r55, %r3, %r47;
	add.s32 	%r89, %r55, %r2;
	shl.b32 	%r10, %r47, 3;
	shl.b32 	%r56, %r47, 1;
	add.s32 	%r88, %r53, %r56;
	mad.lo.s32 	%r87, %r47, 3, %r53;
	shl.b32 	%r57, %r47, 2;
	add.s32 	%r86, %r53, %r57;
	mad.lo.s32 	%r85, %r47, 5, %r53;
	mad.lo.s32 	%r84, %r47, 6, %r53;
	mad.lo.s32 	%r83, %r47, 7, %r53;
	add.s32 	%r81, %r5, 3;
	mov.f64 	%fd67, 0d0000000000000000;
	mov.u32 	%r82, %r53;
$L__BB0_4:
	.pragma "nounroll";
	add.s32 	%r58, %r81, -3;
	mul.wide.u32 	%rd6, %r58, 8;
	add.s64 	%rd7, %rd2, %rd6;
	ld.global.f64 	%fd17, [%rd7];
	mul.wide.u32 	%rd8, %r82, 8;
	add.s64 	%rd9, %rd1, %rd8;
	ld.global.f64 	%fd18, [%rd9];
	fma.rn.f64 	%fd19, %fd17, %fd18, %fd67;
	add.s32 	%r59, %r81, -2;
	mul.wide.u32 	%rd10, %r59, 8;
	add.s64 	%rd11, %rd2, %rd10;
	ld.global.f64 	%fd20, [%rd11];
	mul.wide.u32 	%rd12, %r89, 8;
	add.s64 	%rd13, %rd1, %rd12;
	ld.global.f64 	%fd21, [%rd13];
	fma.rn.f64 	%fd22, %fd20, %fd21, %fd19;
	add.s32 	%r60, %r81, -1;
	mul.wide.u32 	%rd14, %r60, 8;
	add.s64 	%rd15, %rd2, %rd14;
	ld.global.f64 	%fd23, [%rd15];
	mul.wide.u32 	%rd16, %r88, 8;
	add.s64 	%rd17, %rd1, %rd16;
	ld.global.f64 	%fd24, [%rd17];
	fma.rn.f64 	%fd25, %fd23, %fd24, %fd22;
	add.s32 	%r61, %r81, 4;
	mul.wide.u32 	%rd18, %r81, 8;
	add.s64 	%rd19, %rd2, %rd18;
	ld.global.f64 	%fd26, [%rd19];
	mul.wide.u32 	%rd20, %r87, 8;
	add.s64 	%rd21, %rd1, %rd20;
	ld.global.f64 	%fd27, [%rd21];
	fma.rn.f64 	%fd28, %fd26, %fd27, %fd25;
	add.s32 	%r62, %r81, 1;
	mul.wide.u32 	%rd22, %r62, 8;
	add.s64 	%rd23, %rd2, %rd22;
	ld.global.f64 	%fd29, [%rd23];
	mul.wide.u32 	%rd24, %r86, 8;
	add.s64 	%rd25, %rd1, %rd24;
	ld.global.f64 	%fd30, [%rd25];
	fma.rn.f64 	%fd31, %fd29, %fd30, %fd28;
	add.s32 	%r63, %r81, 2;
	mul.wide.u32 	%rd26, %r63, 8;
	add.s64 	%rd27, %rd2, %rd26;
	ld.global.f64 	%fd32, [%rd27];
	mul.wide.u32 	%rd28, %r85, 8;
	add.s64 	%rd29, %rd1, %rd28;
	ld.global.f64 	%fd33, [%rd29];
	fma.rn.f64 	%fd34, %fd32, %fd33, %fd31;
	add.s32 	%r64, %r81, 3;
	mul.wide.u32 	%rd30, %r64, 8;
	add.s64 	%rd31, %rd2, %rd30;
	ld.global.f64 	%fd35, [%rd31];
	mul.wide.u32 	%rd32, %r84, 8;
	add.s64 	%rd33, %rd1, %rd32;
	ld.global.f64 	%fd36, [%rd33];
	fma.rn.f64 	%fd37, %fd35, %fd36, %fd34;
	mul.wide.u32 	%rd34, %r61, 8;
	add.s64 	%rd35, %rd2, %rd34;
	ld.global.f64 	%fd38, [%rd35];
	mul.wide.u32 	%rd36, %r83, 8;
	add.s64 	%rd37, %rd1, %rd36;
	ld.global.f64 	%fd39, [%rd37];
	fma.rn.f64 	%fd67, %fd38, %fd39, %fd37;
	add.s32 	%r90, %r90, 8;
	add.s32 	%r89, %r89, %r10;
	add.s32 	%r88, %r88, %r10;
	add.s32 	%r87, %r87, %r10;
	add.s32 	%r86, %r86, %r10;
	add.s32 	%r85, %r85, %r10;
	add.s32 	%r84, %r84, %r10;
	add.s32 	%r83, %r83, %r10;
	add.s32 	%r82, %r82, %r10;
	add.s32 	%r81, %r81, 8;
	setp.ne.s32 	%p6, %r90, 0;
	@%p6 bra 	$L__BB0_4;
$L__BB0_5:
	setp.eq.s32 	%p7, %r6, 0;
	@%p7 bra 	$L__BB0_13;
	and.b32  	%r39, %r44, 3;
	setp.lt.u32 	%p8, %r6, 4;
	@%p8 bra 	$L__BB0_8;
	add.s32 	%r65, %r92, %r5;
	mul.wide.u32 	%rd38, %r65, 8;
	add.s64 	%rd39, %rd2, %rd38;
	ld.global.f64 	%fd41, [%rd39];
	mad.lo.s32 	%r66, %r92, %r47, %r53;
	mul.wide.u32 	%rd40, %r66, 8;
	add.s64 	%rd41, %rd1, %rd40;
	ld.global.f64 	%fd42, [%rd41];
	fma.rn.f64 	%fd43, %fd41, %fd42, %fd67;
	add.s32 	%r67, %r65, 1;
	mul.wide.u32 	%rd42, %r67, 8;
	add.s64 	%rd43, %rd2, %rd42;
	ld.global.f64 	%fd44, [%rd43];
	add.s32 	%r68, %r66, %r47;
	mul.wide.u32 	%rd44, %r68, 8;
	add.s64 	%rd45, %rd1, %rd44;
	ld.global.f64 	%fd45, [%rd45];
	fma.rn.f64 	%fd46, %fd44, %fd45, %fd43;
	add.s32 	%r69, %r65, 2;
	mul.wide.u32 	%rd46, %r69, 8;
	add.s64 	%rd47, %rd2, %rd46;
	ld.global.f64 	%fd47, [%rd47];
	add.s32 	%r70, %r68, %r47;
	mul.wide.u32 	%rd48, %r70, 8;
	add.s64 	%rd49, %rd1, %rd48;
	ld.global.f64 	%fd48, [%rd49];
	fma.rn.f64 	%fd49, %fd47, %fd48, %fd46;
	add.s32 	%r71, %r65, 3;
	mul.wide.u32 	%rd50, %r71, 8;
	add.s64 	%rd51, %rd2, %rd50;
	ld.global.f64 	%fd50, [%rd51];
	add.s32 	%r72, %r70, %r47;
	mul.wide.u32 	%rd52, %r72, 8;
	add.s64 	%rd53, %rd1, %rd52;
	ld.global.f64 	%fd51, [%rd53];
	fma.rn.f64 	%fd67, %fd50, %fd51, %fd49;
	add.s32 	%r92, %r92, 4;
$L__BB0_8:
	setp.eq.s32 	%p9, %r39, 0;
	@%p9 bra 	$L__BB0_13;
	setp.eq.s32 	%p10, %r39, 1;
	@%p10 bra 	$L__BB0_11;
	add.s32 	%r73, %r92, %r5;
	mul.wide.u32 	%rd54, %r73, 8;
	add.s64 	%rd55, %rd2, %rd54;
	ld.global.f64 	%fd53, [%rd55];
	mad.lo.s32 	%r74, %r92, %r47, %r53;
	mul.wide.u32 	%rd56, %r74, 8;
	add.s64 	%rd57, %rd1, %rd56;
	ld.global.f64 	%fd54, [%rd57];
	fma.rn.f64 	%fd55, %fd53, %fd54, %fd67;
	add.s32 	%r75, %r73, 1;
	mul.wide.u32 	%rd58, %r75, 8;
	add.s64 	%rd59, %rd2, %rd58;
	ld.global.f64 	%fd56, [%rd59];
	add.s32 	%r76, %r74, %r47;
	mul.wide.u32 	%rd60, %r76, 8;
	add.s64 	%rd61, %rd1, %rd60;
	ld.global.f64 	%fd57, [%rd61];
	fma.rn.f64 	%fd67, %fd56, %fd57, %fd55;
	add.s32 	%r92, %r92, 2;
$L__BB0_11:
	and.b32  	%r77, %r44, 1;
	setp.eq.b32 	%p11, %r77, 1;
	not.pred 	%p12, %p11;
	@%p12 bra 	$L__BB0_13;
	add.s32 	%r78, %r92, %r5;
	mul.wide.u32 	%rd62, %r78, 8;
	add.s64 	%rd63, %rd2, %rd62;
	ld.global.f64 	%fd58, [%rd63];
	mad.lo.s32 	%r79, %r92, %r47, %r53;
	mul.wide.u32 	%rd64, %r79, 8;
	add.s64 	%rd65, %rd1, %rd64;
	ld.global.f64 	%fd59, [%rd65];
	fma.rn.f64 	%fd67, %fd58, %fd59, %fd67;
$L__BB0_13:
	ld.param.u64 	%rd69, [_Z23multiply_matrices_gpu_kPKdS0_iiiPd_param_5];
	mad.lo.s32 	%r80, %r47, %r1, %r53;
	cvta.to.global.u64 	%rd66, %rd69;
	mul.wide.u32 	%rd67, %r80, 8;
	add.s64 	%rd68, %rd66, %rd67;
	st.global.f64 	[%rd68], %fd67;
$L__BB0_14:
	ret;

}


// ===== COMPILED SASS (sm_100) =====

	.target	sm_100

	.elftype	@"ET_EXEC"


//--------------------- .note.nv.tkinfo           --------------------------
	.section	.note.nv.tkinfo,"",@"SHT_NOTE"
	.sectionflags	@"SHF_NOTE_NV_TKINFO"
	.tkinfo
        /*0018*/ 	.word	0x00000002
        /*0030*/ 	.string	""
        /*0030*/ 	.string	"ptxas"
        /*0030*/ 	.string	"Cuda compilation tools, release 13.0, V13.0.88"
        /*0030*/ 	.string	"Build cuda_13.0.r13.0/compiler.36424714_0"
        /*0030*/ 	.string	"-arch sm_100 -m 64 "



//--------------------- .note.nv.cuinfo           --------------------------
	.section	.note.nv.cuinfo,"",@"SHT_NOTE"
	.sectionflags	@"SHF_NOTE_NV_CUINFO"
        /*0018*/ 	.short	0x0002
        /*001a*/ 	.short	0x0064
        /*001c*/ 	.short	0x0082
	.zero		2


//--------------------- .nv.info                  --------------------------
	.section	.nv.info,"",@"SHT_CUDA_INFO"
	.align	4


	//----- nvinfo : EIATTR_REGCOUNT
	.align		4
        /*0000*/ 	.byte	0x04, 0x2f
        /*0002*/ 	.short	(.L_1 - .L_0)
	.align		4
.L_0:
        /*0004*/ 	.word	index@(_Z23multiply_matrices_gpu_kPKdS0_iiiPd)
        /*0008*/ 	.word	0x00000020


	//----- nvinfo : EIATTR_FRAME_SIZE
	.align		4
.L_1:
        /*000c*/ 	.byte	0x04, 0x11
        /*000e*/ 	.short	(.L_3 - .L_2)
	.align		4
.L_2:
        /*0010*/ 	.word	index@(_Z23multiply_matrices_gpu_kPKdS0_iiiPd)
        /*0014*/ 	.word	0x00000000


	//----- nvinfo : EIATTR_MIN_STACK_SIZE
	.align		4
.L_3:
        /*0018*/ 	.byte	0x04, 0x12
        /*001a*/ 	.short	(.L_5 - .L_4)
	.align		4
.L_4:
        /*001c*/ 	.word	index@(_Z23multiply_matrices_gpu_kPKdS0_iiiPd)
        /*0020*/ 	.word	0x00000000
.L_5:


//--------------------- .nv.compat                --------------------------
	.section	.nv.compat,"",@"SHT_CUDA_COMPAT_INFO"
	.align	4
        /*0000*/ 	.byte	0x02, 0x09, 0x00, 0x00, 0x02, 0x02, 0x01, 0x00, 0x02, 0x05, 0x05, 0x00, 0x03, 0x07, 0x01, 0x01
        /*0010*/ 	.byte	0x02, 0x03, 0x00, 0x00, 0x02, 0x06, 0x01, 0x00, 0x04, 0x0b, 0x08, 0x00, 0x01, 0x00, 0x00, 0x00
        /*0020*/ 	.byte	0x00, 0x00, 0x00, 0x00


//--------------------- .nv.info._Z23multiply_matrices_gpu_kPKdS0_iiiPd --------------------------
	.section	.nv.info._Z23multiply_matrices_gpu_kPKdS0_iiiPd,"",@"SHT_CUDA_INFO"
	.sectionflags	@""
	.align	4


	//----- nvinfo : EIATTR_CUDA_API_VERSION
	.align		4
        /*0000*/ 	.byte	0x04, 0x37
        /*0002*/ 	.short	(.L_7 - .L_6)
.L_6:
        /*0004*/ 	.word	0x00000082


	//----- nvinfo : EIATTR_KPARAM_INFO
	.align		4
.L_7:
        /*0008*/ 	.byte	0x04, 0x17
        /*000a*/ 	.short	(.L_9 - .L_8)
.L_8:
        /*000c*/ 	.word	0x00000000
        /*0010*/ 	.short	0x0005
        /*0012*/ 	.short	0x0020
        /*0014*/ 	.byte	0x00, 0xf5, 0x21, 0x00


	//----- nvinfo : EIATTR_KPARAM_INFO
	.align		4
.L_9:
        /*0018*/ 	.byte	0x04, 0x17
        /*001a*/ 	.short	(.L_11 - .L_10)
.L_10:
        /*001c*/ 	.word	0x00000000
        /*0020*/ 	.short	0x0004
        /*0022*/ 	.short	0x0018
        /*0024*/ 	.byte	0x00, 0xf0, 0x11, 0x00


	//----- nvinfo : EIATTR_KPARAM_INFO
	.align		4
.L_11:
        /*0028*/ 	.byte	0x04, 0x17
        /*002a*/ 	.short	(.L_13 - .L_12)
.L_12:
        /*002c*/ 	.word	0x00000000
        /*0030*/ 	.short	0x0003
        /*0032*/ 	.short	0x0014
        /*0034*/ 	.byte	0x00, 0xf0, 0x11, 0x00


	//----- nvinfo : EIATTR_KPARAM_INFO
	.align		4
.L_13:
        /*0038*/ 	.byte	0x04, 0x17
        /*003a*/ 	.short	(.L_15 - .L_14)
.L_14:
        /*003c*/ 	.word	0x00000000
        /*0040*/ 	.short	0x0002
        /*0042*/ 	.short	0x0010
        /*0044*/ 	.byte	0x00, 0xf0, 0x11, 0x00


	//----- nvinfo : EIATTR_KPARAM_INFO
	.align		4
.L_15:
        /*0048*/ 	.byte	0x04, 0x17
        /*004a*/ 	.short	(.L_17 - .L_16)
.L_16:
        /*004c*/ 	.word	0x00000000
        /*0050*/ 	.short	0x0001
        /*0052*/ 	.short	0x0008
        /*0054*/ 	.byte	0x00, 0xf5, 0x21, 0x00


	//----- nvinfo : EIATTR_KPARAM_INFO
	.align		4
.L_17:
        /*0058*/ 	.byte	0x04, 0x17
        /*005a*/ 	.short	(.L_19 - .L_18)
.L_18:
        /*005c*/ 	.word	0x00000000
        /*0060*/ 	.short	0x0000
        /*0062*/ 	.short	0x0000
        /*0064*/ 	.byte	0x00, 0xf5, 0x21, 0x00


	//----- nvinfo : EIATTR_SPARSE_MMA_MASK
	.align		4
.L_19:
        /*0068*/ 	.byte	0x03, 0x50
        /*006a*/ 	.short	0x0000


	//----- nvinfo : EIATTR_MAXREG_COUNT
	.align		4
        /*006c*/ 	.byte	0x03, 0x1b
        /*006e*/ 	.short	0x00ff


	//----- nvinfo : EIATTR_MERCURY_ISA_VERSION
	.align		4
        /*0070*/ 	.byte	0x03, 0x5f
        /*0072*/ 	.short	0x0101


	//----- nvinfo : EIATTR_VRC_CTA_INIT_COUNT
	.align		4
        /*0074*/ 	.byte	0x02, 0x4a
	.zero		1
	.zero		1


	//----- nvinfo : EIATTR_EXIT_INSTR_OFFSETS
	.align		4
        /*0078*/ 	.byte	0x04, 0x1c
        /*007a*/ 	.short	(.L_21 - .L_20)


	//   ....[0]....
.L_20:
        /*007c*/ 	.word	0x000000e0


	//   ....[1]....
        /*0080*/ 	.word	0x00000a90


	//----- nvinfo : EIATTR_CBANK_PARAM_SIZE
	.align		4
.L_21:
        /*0084*/ 	.byte	0x03, 0x19
        /*0086*/ 	.short	0x0028


	//----- nvinfo : EIATTR_PARAM_CBANK
	.align		4
        /*0088*/ 	.byte	0x04, 0x0a
        /*008a*/ 	.short	(.L_23 - .L_22)
	.align		4
.L_22:
        /*008c*/ 	.word	index@(.nv.constant0._Z23multiply_matrices_gpu_kPKdS0_iiiPd)
        /*0090*/ 	.short	0x0380
        /*0092*/ 	.short	0x0028


	//----- nvinfo : EIATTR_SW_WAR
	.align		4
.L_23:
        /*0094*/ 	.byte	0x04, 0x36
        /*0096*/ 	.short	(.L_25 - .L_24)
.L_24:
        /*0098*/ 	.word	0x00000008
.L_25:


//--------------------- .nv.callgraph             --------------------------
	.section	.nv.callgraph,"",@"SHT_CUDA_CALLGRAPH"
	.align	4
	.sectionentsize	8
	.align		4
        /*0000*/ 	.word	0x00000000
	.align		4
        /*0004*/ 	.word	0xffffffff
	.align		4
        /*0008*/ 	.word	0x00000000
	.align		4
        /*000c*/ 	.word	0xfffffffe
	.align		4
        /*0010*/ 	.word	0x00000000
	.align		4
        /*0014*/ 	.word	0xfffffffd
	.align		4
        /*0018*/ 	.word	0x00000000
	.align		4
        /*001c*/ 	.word	0xfffffffc


//--------------------- .text._Z23multiply_matrices_gpu_kPKdS0_iiiPd --------------------------
	.section	.text._Z23multiply_matrices_gpu_kPKdS0_iiiPd,"ax",@progbits
	.align	128
        .global         _Z23multiply_matrices_gpu_kPKdS0_iiiPd
        .type           _Z23multiply_matrices_gpu_kPKdS0_iiiPd,@function
        .size           _Z23multiply_matrices_gpu_kPKdS0_iiiPd,(.L_x_5 - _Z23multiply_matrices_gpu_kPKdS0_iiiPd)
        .other          _Z23multiply_matrices_gpu_kPKdS0_iiiPd,@"STO_CUDA_ENTRY STV_DEFAULT"
_Z23multiply_matrices_gpu_kPKdS0_iiiPd:
.text._Z23multiply_matrices_gpu_kPKdS0_iiiPd:
[----:B------:R-:W-:Y:S01]  /*0000*/  LDC R1, c[0x0][0x37c] ;  /* 0x0000df00ff017b82 */ /* 0x000fe20000000800 */
[----:B------:R-:W0:Y:S07]  /*0010*/  S2R R7, SR_TID.Y ;  /* 0x0000000000077919 */ /* 0x000e2e0000002200 */
[----:B------:R-:W1:Y:S01]  /*0020*/  S2UR UR4, SR_CTAID.Y ;  /* 0x00000000000479c3 */ /* 0x000e620000002600 */
[----:B------:R-:W2:Y:S01]  /*0030*/  LDCU UR7, c[0x0][0x390] ;  /* 0x00007200ff0777ac */ /* 0x000ea20008000800 */
[----:B------:R-:W3:Y:S06]  /*0040*/  S2R R5, SR_TID.X ;  /* 0x0000000000057919 */ /* 0x000eec0000002100 */
[----:B------:R-:W3:Y:S01]  /*0050*/  LDC R2, c[0x0][0x360] ;  /* 0x0000d800ff027b82 */ /* 0x000ee20000000800 */
[----:B------:R-:W1:Y:S07]  /*0060*/  LDCU UR5, c[0x0][0x364] ;  /* 0x00006c80ff0577ac */ /* 0x000e6e0008000800 */
[----:B------:R-:W3:Y:S08]  /*0070*/  S2UR UR6, SR_CTAID.X ;  /* 0x00000000000679c3 */ /* 0x000ef00000002500 */
[----:B------:R-:W4:Y:S01]  /*0080*/  LDC R0, c[0x0][0x398] ;  /* 0x0000e600ff007b82 */ /* 0x000f220000000800 */
[----:B-1----:R-:W-:-:S06]  /*0090*/  UIMAD UR4, UR4, UR5, URZ ;  /* 0x00000005040472a4 */ /* 0x002fcc000f8e02ff */
[----:B0-----:R-:W-:Y:S01]  /*00a0*/  IADD3 R3, PT, PT, R7, UR4, RZ ;  /* 0x0000000407037c10 */ /* 0x001fe2000fffe0ff */
[----:B---3--:R-:W-:-:S03]  /*00b0*/  IMAD R2, R2, UR6, R5 ;  /* 0x0000000602027c24 */ /* 0x008fc6000f8e0205 */
[----:B----4-:R-:W-:-:S04]  /*00c0*/  ISETP.GE.U32.AND P0, PT, R3, R0, PT ;  /* 0x000000000300720c */ /* 0x010fc80003f06070 */
[----:B--2---:R-:W-:-:S13]  /*00d0*/  ISETP.GE.U32.OR P0, PT, R2, UR7, P0 ;  /* 0x0000000702007c0c */ /* 0x004fda0008706470 */
[----:B------:R-:W-:Y:S05]  /*00e0*/  @P0 EXIT ;  /* 0x000000000000094d */ /* 0x000fea0003800000 */
[----:B------:R-:W0:Y:S01]  /*00f0*/  LDC R5, c[0x0][0x394] ;  /* 0x0000e500ff057b82 */ /* 0x000e220000000800 */
[----:B------:R-:W1:Y:S01]  /*0100*/  LDCU.64 UR6, c[0x0][0x358] ;  /* 0x00006b00ff0677ac */ /* 0x000e620008000a00 */
[----:B------:R-:W-:Y:S02]  /*0110*/  CS2R R18, SRZ ;  /* 0x0000000000127805 */ /* 0x000fe4000001ff00 */
[----:B0-----:R-:W-:-:S13]  /*0120*/  ISETP.GE.AND P0, PT, R5, 0x1, PT ;  /* 0x000000010500780c */ /* 0x001fda0003f06270 */
[----:B-1----:R-:W-:Y:S05]  /*0130*/  @!P0 BRA `(.L_x_0) ;  /* 0x0000000800448947 */ /* 0x002fea0003800000 */
[C---:B------:R-:W-:Y:S01]  /*0140*/  ISETP.GE.U32.AND P1, PT, R5.reuse, 0x8, PT ;  /* 0x000000080500780c */ /* 0x040fe20003f26070 */
[----:B------:R-:W-:Y:S01]  /*0150*/  HFMA2 R6, -RZ, RZ, 0, 0 ;  /* 0x00000000ff067431 */ /* 0x000fe200000001ff */
[----:B------:R-:W-:Y:S02]  /*0160*/  LOP3.LUT R4, R5, 0x7, RZ, 0xc0, !PT ;  /* 0x0000000705047812 */ /* 0x000fe400078ec0ff */
[----:B------:R-:W-:Y:S02]  /*0170*/  CS2R R18, SRZ ;  /* 0x0000000000127805 */ /* 0x000fe4000001ff00 */
[----:B------:R-:W-:-:S07]  /*0180*/  ISETP.NE.AND P0, PT, R4, RZ, PT ;  /* 0x000000ff0400720c */ /* 0x000fce0003f05270 */
[----:B------:R-:W-:Y:S06]  /*0190*/  @!P1 BRA `(.L_x_1) ;  /* 0x0000000400249947 */ /* 0x000fec0003800000 */
[----:B------:R-:W-:Y:S01]  /*01a0*/  LOP3.LUT R6, R5, 0x7ffffff8, RZ, 0xc0, !PT ;  /* 0x7ffffff805067812 */ /* 0x000fe200078ec0ff */
[C---:B------:R-:W-:Y:S01]  /*01b0*/  IMAD R11, R0.reuse, 0x3, R3 ;  /* 0x00000003000b7824 */ /* 0x040fe200078e0203 */
[C---:B------:R-:W-:Y:S01]  /*01c0*/  IADD3 R7, PT, PT, R0.reuse, UR4, R7 ;  /* 0x0000000400077c10 */ /* 0x040fe2000fffe007 */
[C-C-:B------:R-:W-:Y:S01]  /*01d0*/  IMAD R25, R0.reuse, 0x5, R3.reuse ;  /* 0x0000000500197824 */ /* 0x140fe200078e0203 */
[CC--:B------:R-:W-:Y:S01]  /*01e0*/  LEA R9, R0.reuse, R3.reuse, 0x1 ;  /* 0x0000000300097211 */ /* 0x0c0fe200078e08ff */
[C-C-:B------:R-:W-:Y:S01]  /*01f0*/  IMAD R27, R0.reuse, 0x6, R3.reuse ;  /* 0x00000006001b7824 */ /* 0x140fe200078e0203 */
[CC--:B------:R-:W-:Y:S01]  /*0200*/  LEA R23, R0.reuse, R3.reuse, 0x2 ;  /* 0x0000000300177211 */ /* 0x0c0fe200078e10ff */
[----:B------:R-:W-:Y:S01]  /*0210*/  IMAD R29, R0, 0x7, R3 ;  /* 0x00000007001d7824 */ /* 0x000fe200078e0203 */
[----:B------:R-:W-:Y:S01]  /*0220*/  MOV R8, R3 ;  /* 0x0000000300087202 */ /* 0x000fe20000000f00 */
[----:B------:R-:W-:Y:S01]  /*0230*/  IMAD R10, R2, R5, 0x3 ;  /* 0x00000003020a7424 */ /* 0x000fe200078e0205 */
[----:B------:R-:W-:-:S02]  /*0240*/  CS2R R18, SRZ ;  /* 0x0000000000127805 */ /* 0x000fc4000001ff00 */
[----:B------:R-:W-:-:S07]  /*0250*/  IADD3 R22, PT, PT, -R6, RZ, RZ ;  /* 0x000000ff06167210 */ /* 0x000fce0007ffe1ff */
.L_x_2:
[----:B------:R-:W0:Y:S01]  /*0260*/  LDC.64 R12, c[0x0][0x380] ;  /* 0x0000e000ff0c7b82 */ /* 0x000e220000000a00 */
[----:B------:R-:W-:-:S07]  /*0270*/  IADD3 R17, PT, PT, R10, -0x3, RZ ;  /* 0xfffffffd0a117810 */ /* 0x000fce0007ffe0ff */
[----:B------:R-:W1:Y:S01]  /*0280*/  LDC.64 R14, c[0x0][0x388] ;  /* 0x0000e200ff0e7b82 */ /* 0x000e620000000a00 */
[----:B0-----:R-:W-:-:S06]  /*0290*/  IMAD.WIDE.U32 R16, R17, 0x8, R12 ;  /* 0x0000000811107825 */ /* 0x001fcc00078e000c */
[----:B------:R-:W2:Y:S01]  /*02a0*/  LDG.E.64 R16, desc[UR6][R16.64] ;  /* 0x0000000610107981 */ /* 0x000ea2000c1e1b00 */
[----:B-1----:R-:W-:-:S06]  /*02b0*/  IMAD.WIDE.U32 R20, R8, 0x8, R14 ;  /* 0x0000000808147825 */ /* 0x002fcc00078e000e */
[----:B------:R-:W2:Y:S02]  /*02c0*/  LDG.E.64 R20, desc[UR6][R20.64] ;  /* 0x0000000614147981 */ /* 0x000ea4000c1e1b00 */
[----:B--2---:R-:W-:Y:S01]  /*02d0*/  DFMA R20, R16, R20, R18 ;  /* 0x000000141014722b */ /* 0x004fe20000000012 */
[----:B------:R-:W-:-:S05]  /*02e0*/  IADD3 R19, PT, PT, R10, -0x2, RZ ;  /* 0xfffffffe0a137810 */ /* 0x000fca0007ffe0ff */
[----:B------:R-:W-:-:S04]  /*02f0*/  IMAD.WIDE.U32 R16, R19, 0x8, R12 ;  /* 0x0000000813107825 */ /* 0x000fc800078e000c */
[----:B------:R-:W-:Y:S02]  /*0300*/  IMAD.WIDE.U32 R18, R7, 0x8, R14 ;  /* 0x0000000807127825 */ /* 0x000fe400078e000e */
[----:B------:R-:W2:Y:S04]  /*0310*/  LDG.E.64 R16, desc[UR6][R16.64] ;  /* 0x0000000610107981 */ /* 0x000ea8000c1e1b00 */
[----:B------:R-:W2:Y:S01]  /*0320*/  LDG.E.64 R18, desc[UR6][R18.64] ;  /* 0x0000000612127981 */ /* 0x000ea2000c1e1b00 */
[----:B------:R-:W-:Y:S01]  /*0330*/  IADD3 R24, PT, PT, R10, -0x1, RZ ;  /* 0xffffffff0a187810 */ /* 0x000fe20007ffe0ff */
[----:B--2---:R-:W-:-:S04]  /*0340*/  DFMA R18, R16, R18, R20 ;  /* 0x000000121012722b */ /* 0x004fc80000000014 */
[----:B------:R-:W-:-:S04]  /*0350*/  IMAD.WIDE.U32 R16, R24, 0x8, R12 ;  /* 0x0000000818107825 */ /* 0x000fc800078e000c */
[----:B------:R-:W-:Y:S02]  /*0360*/  IMAD.WIDE.U32 R20, R9, 0x8, R14 ;  /* 0x0000000809147825 */ /* 0x000fe400078e000e */
[----:B------:R-:W2:Y:S04]  /*0370*/  LDG.E.64 R16, desc[UR6][R16.64] ;  /* 0x0000000610107981 */ /* 0x000ea8000c1e1b00 */
[----:B------:R-:W2:Y:S02]  /*0380*/  LDG.E.64 R20, desc[UR6][R20.64] ;  /* 0x0000000614147981 */ /* 0x000ea4000c1e1b00 */
[----:B--2---:R-:W-:Y:S01]  /*0390*/  DFMA R20, R16, R20, R18 ;  /* 0x000000141014722b */ /* 0x004fe20000000012 */
[----:B------:R-:W-:-:S04]  /*03a0*/  IMAD.WIDE.U32 R16, R10, 0x8, R12 ;  /* 0x000000080a107825 */ /* 0x000fc800078e000c */
[----:B------:R-:W-:Y:S02]  /*03b0*/  IMAD.WIDE.U32 R18, R11, 0x8, R14 ;  /* 0x000000080b127825 */ /* 0x000fe400078e000e */
[----:B------:R-:W2:Y:S04]  /*03c0*/  LDG.E.64 R16, desc[UR6][R16.64] ;  /* 0x0000000610107981 */ /* 0x000ea8000c1e1b00 */
[----:B------:R-:W2:Y:S01]  /*03d0*/  LDG.E.64 R18, desc[UR6][R18.64] ;  /* 0x0000000612127981 */ /* 0x000ea2000c1e1b00 */
[----:B------:R-:W-:Y:S01]  /*03e0*/  IADD3 R24, PT, PT, R10, 0x1, RZ ;  /* 0x000000010a187810 */ /* 0x000fe20007ffe0ff */
[----:B--2---:R-:W-:-:S04]  /*03f0*/  DFMA R18, R16, R18, R20 ;  /* 0x000000121012722b */ /* 0x004fc80000000014 */
[----:B------:R-:W-:-:S04]  /*0400*/  IMAD.WIDE.U32 R16, R24, 0x8, R12 ;  /* 0x0000000818107825 */ /* 0x000fc800078e000c */
[----:B------:R-:W-:Y:S02]  /*0410*/  IMAD.WIDE.U32 R20, R23, 0x8, R14 ;  /* 0x0000000817147825 */ /* 0x000fe400078e000e */
[----:B------:R-:W2:Y:S04]  /*0420*/  LDG.E.64 R16, desc[UR6][R16.64] ;  /* 0x0000000610107981 */ /* 0x000ea8000c1e1b00 */
[----:B------:R-:W2:Y:S01]  /*0430*/  LDG.E.64 R20, desc[UR6][R20.64] ;  /* 0x0000000614147981 */ /* 0x000ea2000c1e1b00 */
[----:B------:R-:W-:Y:S01]  /*0440*/  VIADD R24, R10, 0x2 ;  /* 0x000000020a187836 */ /* 0x000fe20000000000 */
[----:B--2---:R-:W-:-:S03]  /*0450*/  DFMA R20, R16, R20, R18 ;  /* 0x000000141014722b */ /* 0x004fc60000000012 */
[----:B------:R-:W-:-:S04]  /*0460*/  IMAD.WIDE.U32 R16, R24, 0x8, R12 ;  /* 0x0000000818107825 */ /* 0x000fc800078e000c */
[----:B------:R-:W-:Y:S02]  /*0470*/  IMAD.WIDE.U32 R18, R25, 0x8, R14 ;  /* 0x0000000819127825 */ /* 0x000fe400078e000e */
[----:B------:R-:W2:Y:S04]  /*0480*/  LDG.E.64 R16, desc[UR6][R16.64] ;  /* 0x0000000610107981 */ /* 0x000ea8000c1e1b00 */
[----:B------:R-:W2:Y:S01]  /*0490*/  LDG.E.64 R18, desc[UR6][R18.64] ;  /* 0x0000000612127981 */ /* 0x000ea2000c1e1b00 */
[----:B------:R-:W-:Y:S01]  /*04a0*/  IADD3 R24, PT, PT, R10, 0x3, RZ ;  /* 0x000000030a187810 */ /* 0x000fe20007ffe0ff */
[----:B--2---:R-:W-:-:S04]  /*04b0*/  DFMA R18, R16, R18, R20 ;  /* 0x000000121012722b */ /* 0x004fc80000000014 */
[----:B------:R-:W-:Y:S01]  /*04c0*/  IMAD.WIDE.U32 R16, R24, 0x8, R12 ;  /* 0x0000000818107825 */ /* 0x000fe200078e000c */
[----:B------:R-:W-:-:S03]  /*04d0*/  IADD3 R24, PT, PT, R10, 0x4, RZ ;  /* 0x000000040a187810 */ /* 0x000fc60007ffe0ff */
[----:B------:R-:W-:Y:S02]  /*04e0*/  IMAD.WIDE.U32 R20, R27, 0x8, R14 ;  /* 0x000000081b147825 */ /* 0x000fe400078e000e */
[----:B------:R-:W2:Y:S02]  /*04f0*/  LDG.E.64 R16, desc[UR6][R16.64] ;  /* 0x0000000610107981 */ /* 0x000ea4000c1e1b00 */
[----:B------:R-:W-:Y:S02]  /*0500*/  IMAD.WIDE.U32 R12, R24, 0x8, R12 ;  /* 0x00000008180c7825 */ /* 0x000fe400078e000c */
[----:B------:R-:W2:Y:S02]  /*0510*/  LDG.E.64 R20, desc[UR6][R20.64] ;  /* 0x0000000614147981 */ /* 0x000ea4000c1e1b00 */
[----:B------:R-:W-:Y:S02]  /*0520*/  IMAD.WIDE.U32 R14, R29, 0x8, R14 ;  /* 0x000000081d0e7825 */ /* 0x000fe400078e000e */
[----:B------:R-:W3:Y:S04]  /*0530*/  LDG.E.64 R12, desc[UR6][R12.64] ;  /* 0x000000060c0c7981 */ /* 0x000ee8000c1e1b00 */
[----:B------:R-:W3:Y:S01]  /*0540*/  LDG.E.64 R14, desc[UR6][R14.64] ;  /* 0x000000060e0e7981 */ /* 0x000ee2000c1e1b00 */
[----:B------:R-:W-:-:S04]  /*0550*/  IADD3 R22, PT, PT, R22, 0x8, RZ ;  /* 0x0000000816167810 */ /* 0x000fc80007ffe0ff */
[----:B------:R-:W-:Y:S01]  /*0560*/  ISETP.NE.AND P1, PT, R22, RZ, PT ;  /* 0x000000ff1600720c */ /* 0x000fe20003f25270 */
[----:B------:R-:W-:Y:S01]  /*0570*/  IMAD R11, R0, 0x8, R11 ;  /* 0x00000008000b7824 */ /* 0x000fe200078e020b */
[----:B------:R-:W-:Y:S02]  /*0580*/  IADD3 R10, PT, PT, R10, 0x8, RZ ;  /* 0x000000080a0a7810 */ /* 0x000fe40007ffe0ff */
[C---:B------:R-:W-:Y:S02]  /*0590*/  LEA R7, R0.reuse, R7, 0x3 ;  /* 0x0000000700077211 */ /* 0x040fe400078e18ff */
[C---:B------:R-:W-:Y:S02]  /*05a0*/  LEA R9, R0.reuse, R9, 0x3 ;  /* 0x0000000900097211 */ /* 0x040fe400078e18ff */
[C---:B------:R-:W-:Y:S02]  /*05b0*/  LEA R23, R0.reuse, R23, 0x3 ;  /* 0x0000001700177211 */ /* 0x040fe400078e18ff */
[----:B------:R-:W-:-:S02]  /*05c0*/  LEA R25, R0, R25, 0x3 ;  /* 0x0000001900197211 */ /* 0x000fc400078e18ff */
[C---:B------:R-:W-:Y:S02]  /*05d0*/  LEA R27, R0.reuse, R27, 0x3 ;  /* 0x0000001b001b7211 */ /* 0x040fe400078e18ff */
[C---:B------:R-:W-:Y:S02]  /*05e0*/  LEA R29, R0.reuse, R29, 0x3 ;  /* 0x0000001d001d7211 */ /* 0x040fe400078e18ff */
[----:B------:R-:W-:Y:S01]  /*05f0*/  LEA R8, R0, R8, 0x3 ;  /* 0x0000000800087211 */ /* 0x000fe200078e18ff */
[----:B--2---:R-:W-:-:S08]  /*0600*/  DFMA R18, R16, R20, R18 ;  /* 0x000000141012722b */ /* 0x004fd00000000012 */
[----:B---3--:R-:W-:Y:S01]  /*0610*/  DFMA R18, R12, R14, R18 ;  /* 0x0000000e0c12722b */ /* 0x008fe20000000012 */
[----:B------:R-:W-:Y:S10]  /*0620*/  @P1 BRA `(.L_x_2) ;  /* 0xfffffffc000c1947 */ /* 0x000ff4000383ffff */
.L_x_1:
[----:B------:R-:W-:Y:S05]  /*0630*/  @!P0 BRA `(.L_x_0) ;  /* 0x0000000400048947 */ /* 0x000fea0003800000 */
[----:B------:R-:W-:Y:S02]  /*0640*/  ISETP.GE.U32.AND P0, PT, R4, 0x4, PT ;  /* 0x000000040400780c */ /* 0x000fe40003f06070 */
[----:B------:R-:W-:-:S04]  /*0650*/  LOP3.LUT R7, R5, 0x3, RZ, 0xc0, !PT ;  /* 0x0000000305077812 */ /* 0x000fc800078ec0ff */
[----:B------:R-:W-:-:S07]  /*0660*/  ISETP.NE.AND P1, PT, R7, RZ, PT ;  /* 0x000000ff0700720c */ /* 0x000fce0003f25270 */
[----:B------:R-:W-:Y:S06]  /*0670*/  @!P0 BRA `(.L_x_3) ;  /* 0x00000000007c8947 */ /* 0x000fec0003800000 */
[----:B------:R-:W0:Y:S01]  /*0680*/  LDC.64 R16, c[0x0][0x380] ;  /* 0x0000e000ff107b82 */ /* 0x000e220000000a00 */
[----:B------:R-:W-:Y:S02]  /*0690*/  IMAD R23, R2, R5, R6 ;  /* 0x0000000502177224 */ /* 0x000fe400078e0206 */
[----:B------:R-:W-:-:S03]  /*06a0*/  IMAD R13, R6, R0, R3 ;  /* 0x00000000060d7224 */ /* 0x000fc600078e0203 */
[----:B------:R-:W-:Y:S02]  /*06b0*/  IADD3 R15, PT, PT, R23, 0x1, RZ ;  /* 0x00000001170f7810 */ /* 0x000fe40007ffe0ff */
[----:B------:R-:W1:Y:S01]  /*06c0*/  LDC.64 R24, c[0x0][0x388] ;  /* 0x0000e200ff187b82 */ /* 0x000e620000000a00 */
[----:B------:R-:W-:Y:S01]  /*06d0*/  IADD3 R27, PT, PT, R13, R0, RZ ;  /* 0x000000000d1b7210 */ /* 0x000fe20007ffe0ff */
[C---:B------:R-:W-:Y:S02]  /*06e0*/  VIADD R21, R23.reuse, 0x2 ;  /* 0x0000000217157836 */ /* 0x040fe40000000000 */
[----:B0-----:R-:W-:-:S04]  /*06f0*/  IMAD.WIDE.U32 R8, R23, 0x8, R16 ;  /* 0x0000000817087825 */ /* 0x001fc800078e0010 */
[----:B-1----:R-:W-:Y:S02]  /*0700*/  IMAD.WIDE.U32 R10, R13, 0x8, R24 ;  /* 0x000000080d0a7825 */ /* 0x002fe400078e0018 */
[----:B------:R-:W2:Y:S02]  /*0710*/  LDG.E.64 R8, desc[UR6][R8.64] ;  /* 0x0000000608087981 */ /* 0x000ea4000c1e1b00 */
[----:B------:R-:W-:Y:S02]  /*0720*/  IMAD.WIDE.U32 R12, R15, 0x8, R16 ;  /* 0x000000080f0c7825 */ /* 0x000fe400078e0010 */
[----:B------:R-:W2:Y:S01]  /*0730*/  LDG.E.64 R10, desc[UR6][R10.64] ;  /* 0x000000060a0a7981 */ /* 0x000ea2000c1e1b00 */
[----:B------:R-:W-:Y:S01]  /*0740*/  IADD3 R23, PT, PT, R23, 0x3, RZ ;  /* 0x0000000317177810 */ /* 0x000fe20007ffe0ff */
[C---:B------:R-:W-:Y:S01]  /*0750*/  IMAD.WIDE.U32 R14, R27.reuse, 0x8, R24 ;  /* 0x000000081b0e7825 */ /* 0x040fe200078e0018 */
[----:B------:R-:W-:Y:S01]  /*0760*/  IADD3 R27, PT, PT, R27, R0, RZ ;  /* 0x000000001b1b7210 */ /* 0x000fe20007ffe0ff */
[----:B------:R-:W3:Y:S02]  /*0770*/  LDG.E.64 R12, desc[UR6][R12.64] ;  /* 0x000000060c0c7981 */ /* 0x000ee4000c1e1b00 */
[----:B------:R-:W-:-:S02]  /*0780*/  IMAD.WIDE.U32 R20, R21, 0x8, R16 ;  /* 0x0000000815147825 */ /* 0x000fc400078e0010 */
[----:B------:R-:W3:Y:S02]  /*0790*/  LDG.E.64 R14, desc[UR6][R14.64] ;  /* 0x000000060e0e7981 */ /* 0x000ee4000c1e1b00 */
[----:B------:R-:W-:Y:S02]  /*07a0*/  IMAD.WIDE.U32 R16, R23, 0x8, R16 ;  /* 0x0000000817107825 */ /* 0x000fe400078e0010 */
[----:B------:R-:W4:Y:S02]  /*07b0*/  LDG.E.64 R20, desc[UR6][R20.64] ;  /* 0x0000000614147981 */ /* 0x000f24000c1e1b00 */
[C-C-:B------:R-:W-:Y:S01]  /*07c0*/  IMAD.WIDE.U32 R22, R27.reuse, 0x8, R24.reuse ;  /* 0x000000081b167825 */ /* 0x140fe200078e0018 */
[----:B------:R-:W-:Y:S01]  /*07d0*/  IADD3 R27, PT, PT, R27, R0, RZ ;  /* 0x000000001b1b7210 */ /* 0x000fe20007ffe0ff */
[----:B------:R-:W5:Y:S04]  /*07e0*/  LDG.E.64 R16, desc[UR6][R16.64] ;  /* 0x0000000610107981 */ /* 0x000f68000c1e1b00 */
[----:B------:R-:W4:Y:S01]  /*07f0*/  LDG.E.64 R22, desc[UR6][R22.64] ;  /* 0x0000000616167981 */ /* 0x000f22000c1e1b00 */
[----:B------:R-:W-:-:S06]  /*0800*/  IMAD.WIDE.U32 R24, R27, 0x8, R24 ;  /* 0x000000081b187825 */ /* 0x000fcc00078e0018 */
[----:B------:R-:W5:Y:S01]  /*0810*/  LDG.E.64 R24, desc[UR6][R24.64] ;  /* 0x0000000618187981 */ /* 0x000f62000c1e1b00 */
[----:B------:R-:W-:Y:S01]  /*0820*/  IADD3 R6, PT, PT, R6, 0x4, RZ ;  /* 0x0000000406067810 */ /* 0x000fe20007ffe0ff */
[----:B--2---:R-:W-:-:S08]  /*0830*/  DFMA R8, R8, R10, R18 ;  /* 0x0000000a0808722b */ /* 0x004fd00000000012 */
[----:B---3--:R-:W-:-:S08]  /*0840*/  DFMA R8, R12, R14, R8 ;  /* 0x0000000e0c08722b */ /* 0x008fd00000000008 */
[----:B----4-:R-:W-:-:S08]  /*0850*/  DFMA R8, R20, R22, R8 ;  /* 0x000000161408722b */ /* 0x010fd00000000008 */
[----:B-----5:R-:W-:-:S11]  /*0860*/  DFMA R18, R16, R24, R8 ;  /* 0x000000181012722b */ /* 0x020fd60000000008 */
.L_x_3:
[----:B------:R-:W-:Y:S05]  /*0870*/  @!P1 BRA `(.L_x_0) ;  /* 0x0000000000749947 */ /* 0x000fea0003800000 */
[----:B------:R-:W0:Y:S01]  /*0880*/  LDC.64 R20, c[0x0][0x380] ;  /* 0x0000e000ff147b82 */ /* 0x000e220000000a00 */
[----:B------:R-:W-:Y:S02]  /*0890*/  ISETP.NE.AND P0, PT, R7, 0x1, PT ;  /* 0x000000010700780c */ /* 0x000fe40003f05270 */
[----:B------:R-:W-:-:S04]  /*08a0*/  LOP3.LUT R4, R5, 0x1, RZ, 0xc0, !PT ;  /* 0x0000000105047812 */ /* 0x000fc800078ec0ff */
[----:B------:R-:W-:Y:S01]  /*08b0*/  ISETP.NE.U32.AND P1, PT, R4, 0x1, PT ;  /* 0x000000010400780c */ /* 0x000fe20003f25070 */
[----:B------:R-:W1:Y:S06]  /*08c0*/  LDC.64 R16, c[0x0][0x388] ;  /* 0x0000e200ff107b82 */ /* 0x000e6c0000000a00 */
[----:B------:R-:W-:Y:S02]  /*08d0*/  @P0 IMAD R7, R2, R5, R6 ;  /* 0x0000000502070224 */ /* 0x000fe400078e0206 */
[----:B------:R-:W2:Y:S01]  /*08e0*/  LDC.64 R12, c[0x0][0x380] ;  /* 0x0000e000ff0c7b82 */ /* 0x000ea20000000a00 */
[C---:B------:R-:W-:Y:S01]  /*08f0*/  @P0 IMAD R23, R6.reuse, R0, R3 ;  /* 0x0000000006170224 */ /* 0x040fe200078e0203 */
[----:B------:R-:W-:-:S06]  /*0900*/  @P0 IADD3 R6, PT, PT, R6, 0x2, RZ ;  /* 0x0000000206060810 */ /* 0x000fcc0007ffe0ff */
[----:B------:R-:W3:Y:S01]  /*0910*/  LDC.64 R8, c[0x0][0x388] ;  /* 0x0000e200ff087b82 */ /* 0x000ee20000000a00 */
[C---:B0-----:R-:W-:Y:S01]  /*0920*/  @P0 IMAD.WIDE.U32 R14, R7.reuse, 0x8, R20 ;  /* 0x00000008070e0825 */ /* 0x041fe200078e0014 */
[----:B------:R-:W-:-:S05]  /*0930*/  @P0 IADD3 R7, PT, PT, R7, 0x1, RZ ;  /* 0x0000000107070810 */ /* 0x000fca0007ffe0ff */
[----:B------:R-:W4:Y:S01]  /*0940*/  @P0 LDG.E.64 R14, desc[UR6][R14.64] ;  /* 0x000000060e0e0981 */ /* 0x000f22000c1e1b00 */
[C---:B-1----:R-:W-:Y:S01]  /*0950*/  @P0 IMAD.WIDE.U32 R10, R23.reuse, 0x8, R16 ;  /* 0x00000008170a0825 */ /* 0x042fe200078e0010 */
[----:B------:R-:W-:-:S05]  /*0960*/  @P0 IADD3 R23, PT, PT, R23, R0, RZ ;  /* 0x0000000017170210 */ /* 0x000fca0007ffe0ff */
[----:B------:R-:W4:Y:S01]  /*0970*/  @P0 LDG.E.64 R10, desc[UR6][R10.64] ;  /* 0x000000060a0a0981 */ /* 0x000f22000c1e1b00 */
[----:B------:R-:W-:-:S04]  /*0980*/  @P0 IMAD.WIDE.U32 R20, R7, 0x8, R20 ;  /* 0x0000000807140825 */ /* 0x000fc800078e0014 */
[----:B------:R-:W-:-:S04]  /*0990*/  @P0 IMAD.WIDE.U32 R16, R23, 0x8, R16 ;  /* 0x0000000817100825 */ /* 0x000fc800078e0010 */
[----:B------:R-:W-:Y:S02]  /*09a0*/  @!P1 IMAD R23, R2, R5, R6 ;  /* 0x0000000502179224 */ /* 0x000fe400078e0206 */
[----:B------:R-:W-:Y:S01]  /*09b0*/  @!P1 IMAD R25, R6, R0, R3 ;  /* 0x0000000006199224 */ /* 0x000fe200078e0203 */
[----:B------:R-:W5:Y:S01]  /*09c0*/  @P0 LDG.E.64 R4, desc[UR6][R20.64] ;  /* 0x0000000614040981 */ /* 0x000f62000c1e1b00 */
[----:B--2---:R-:W-:-:S03]  /*09d0*/  @!P1 IMAD.WIDE.U32 R12, R23, 0x8, R12 ;  /* 0x00000008170c9825 */ /* 0x004fc600078e000c */
[----:B------:R-:W5:Y:S01]  /*09e0*/  @P0 LDG.E.64 R6, desc[UR6][R16.64] ;  /* 0x0000000610060981 */ /* 0x000f62000c1e1b00 */
[----:B---3--:R-:W-:-:S03]  /*09f0*/  @!P1 IMAD.WIDE.U32 R8, R25, 0x8, R8 ;  /* 0x0000000819089825 */ /* 0x008fc600078e0008 */
[----:B------:R-:W2:Y:S04]  /*0a00*/  @!P1 LDG.E.64 R12, desc[UR6][R12.64] ;  /* 0x000000060c0c9981 */ /* 0x000ea8000c1e1b00 */
[----:B------:R-:W2:Y:S01]  /*0a10*/  @!P1 LDG.E.64 R8, desc[UR6][R8.64] ;  /* 0x0000000608089981 */ /* 0x000ea2000c1e1b00 */
[----:B----4-:R-:W-:-:S08]  /*0a20*/  @P0 DFMA R10, R14, R10, R18 ;  /* 0x0000000a0e0a022b */ /* 0x010fd00000000012 */
[----:B-----5:R-:W-:-:S08]  /*0a30*/  @P0 DFMA R18, R4, R6, R10 ;  /* 0x000000060412022b */ /* 0x020fd0000000000a */
[----:B--2---:R-:W-:-:S11]  /*0a40*/  @!P1 DFMA R18, R12, R8, R18 ;  /* 0x000000080c12922b */ /* 0x004fd60000000012 */
.L_x_0:
[----:B------:R-:W0:Y:S01]  /*0a50*/  LDC.64 R4, c[0x0][0x3a0] ;  /* 0x0000e800ff047b82 */ /* 0x000e220000000a00 */
[----:B------:R-:W-:-:S04]  /*0a60*/  IMAD R3, R2, R0, R3 ;  /* 0x0000000002037224 */ /* 0x000fc800078e0203 */
[----:B0-----:R-:W-:-:S05]  /*0a70*/  IMAD.WIDE.U32 R2, R3, 0x8, R4 ;  /* 0x0000000803027825 */ /* 0x001fca00078e0004 */
[----:B------:R-:W-:Y:S01]  /*0a80*/  STG.E.64 desc[UR6][R2.64], R18 ;  /* 0x0000001202007986 */ /* 0x000fe2000c101b06 */
[----:B------:R-:W-:Y:S05]  /*0a90*/  EXIT ;  /* 0x000000000000794d */ /* 0x000fea0003800000 */
.L_x_4:
[----:B------:R-:W-:-:S00]  /*0aa0*/  BRA `(.L_x_4) ;  /* 0xfffffffc00fc7947 */ /* 0x000fc0000383ffff */
[----:B------:R-:W-:-:S00]  /*0ab0*/  NOP ;  /* 0x0000000000007918 */ /* 0x000fc00000000000 */
        /* <DEDUP_REMOVED lines=12> */
.L_x_5:


//--------------------- .nv.shared.reserved.0     --------------------------
	.section	.nv.shared.reserved.0,"aw",@nobits
	.weak		__nv_reservedSMEM_offset_0_alias
	.size		__nv_reservedSMEM_offset_0_alias, 0, 64
	.other		__nv_reservedSMEM_offset_0_alias,@"STO_CUDA_RESERVED_SHARED STV_DEFAULT"
__nv_reservedSMEM_offset_0_alias:
	.zero		0
	.zero		64


//--------------------- .nv.constant0._Z23multiply_matrices_gpu_kPKdS0_iiiPd --------------------------
	.section	.nv.constant0._Z23multiply_matrices_gpu_kPKdS0_iiiPd,"a",@progbits
	.sectionflags	@""
	.align	4
.nv.constant0._Z23multiply_matrices_gpu_kPKdS0_iiiPd:
	.zero		936


//--------------------- SYMBOLS --------------------------

	.type		.nv.reservedSmem.offset0,@object
	.size		.nv.reservedSmem.offset0,0x4
